//
// Generated by NVIDIA NVVM Compiler
//
// Compiler Build ID: CL-36424714
// Cuda compilation tools, release 13.0, V13.0.88
// Based on NVVM 20.0.0
//

.version 9.0
.target sm_100
.address_size 64

	// .globl	_Z9MatModifyPcPiS_ii

.visible .entry _Z9MatModifyPcPiS_ii(
	.param .u64 .ptr .align 1 _Z9MatModifyPcPiS_ii_param_0,
	.param .u64 .ptr .align 1 _Z9MatModifyPcPiS_ii_param_1,
	.param .u64 .ptr .align 1 _Z9MatModifyPcPiS_ii_param_2,
	.param .u32 _Z9MatModifyPcPiS_ii_param_3,
	.param .u32 _Z9MatModifyPcPiS_ii_param_4
)
{
	.reg .pred 	%p<12>;
	.reg .b16 	%rs<2>;
	.reg .b32 	%r<116>;
	.reg .b64 	%rd<26>;

	ld.param.u64 	%rd10, [_Z9MatModifyPcPiS_ii_param_0];
	ld.param.u64 	%rd12, [_Z9MatModifyPcPiS_ii_param_1];
	ld.param.u64 	%rd11, [_Z9MatModifyPcPiS_ii_param_2];
	ld.param.u32 	%r35, [_Z9MatModifyPcPiS_ii_param_3];
	cvta.to.global.u64 	%rd1, %rd12;
	mov.u32 	%r36, %ctaid.x;
	mov.u32 	%r37, %tid.x;
	mad.lo.s32 	%r1, %r35, %r36, %r37;
	setp.lt.s32 	%p1, %r1, 1;
	mov.b32 	%r111, 0;
	@%p1 bra 	$L__BB0_13;
	and.b32  	%r2, %r1, 15;
	setp.lt.u32 	%p2, %r1, 16;
	mov.b32 	%r101, 0;
	mov.u32 	%r111, %r101;
	@%p2 bra 	$L__BB0_4;
	and.b32  	%r101, %r1, 2147483632;
	neg.s32 	%r112, %r101;
	add.s64 	%rd25, %rd1, 32;
	mov.b32 	%r111, 0;
$L__BB0_3:
	.pragma "nounroll";
	ld.global.u32 	%r41, [%rd25+-32];
	add.s32 	%r42, %r41, %r111;
	ld.global.u32 	%r43, [%rd25+-28];
	add.s32 	%r44, %r43, %r42;
	ld.global.u32 	%r45, [%rd25+-24];
	add.s32 	%r46, %r45, %r44;
	ld.global.u32 	%r47, [%rd25+-20];
	add.s32 	%r48, %r47, %r46;
	ld.global.u32 	%r49, [%rd25+-16];
	add.s32 	%r50, %r49, %r48;
	ld.global.u32 	%r51, [%rd25+-12];
	add.s32 	%r52, %r51, %r50;
	ld.global.u32 	%r53, [%rd25+-8];
	add.s32 	%r54, %r53, %r52;
	ld.global.u32 	%r55, [%rd25+-4];
	add.s32 	%r56, %r55, %r54;
	ld.global.u32 	%r57, [%rd25];
	add.s32 	%r58, %r57, %r56;
	ld.global.u32 	%r59, [%rd25+4];
	add.s32 	%r60, %r59, %r58;
	ld.global.u32 	%r61, [%rd25+8];
	add.s32 	%r62, %r61, %r60;
	ld.global.u32 	%r63, [%rd25+12];
	add.s32 	%r64, %r63, %r62;
	ld.global.u32 	%r65, [%rd25+16];
	add.s32 	%r66, %r65, %r64;
	ld.global.u32 	%r67, [%rd25+20];
	add.s32 	%r68, %r67, %r66;
	ld.global.u32 	%r69, [%rd25+24];
	add.s32 	%r70, %r69, %r68;
	ld.global.u32 	%r71, [%rd25+28];
	add.s32 	%r111, %r71, %r70;
	add.s32 	%r112, %r112, 16;
	add.s64 	%rd25, %rd25, 64;
	setp.eq.s32 	%p3, %r112, 0;
	@%p3 bra 	$L__BB0_4;
	bra.uni 	$L__BB0_3;
$L__BB0_4:
	setp.eq.s32 	%p4, %r2, 0;
	@%p4 bra 	$L__BB0_13;
	and.b32  	%r8, %r1, 7;
	setp.lt.u32 	%p5, %r2, 8;
	@%p5 bra 	$L__BB0_7;
	mul.wide.u32 	%rd13, %r101, 4;
	add.s64 	%rd14, %rd1, %rd13;
	ld.global.u32 	%r73, [%rd14];
	add.s32 	%r74, %r73, %r111;
	ld.global.u32 	%r75, [%rd14+4];
	add.s32 	%r76, %r75, %r74;
	ld.global.u32 	%r77, [%rd14+8];
	add.s32 	%r78, %r77, %r76;
	ld.global.u32 	%r79, [%rd14+12];
	add.s32 	%r80, %r79, %r78;
	ld.global.u32 	%r81, [%rd14+16];
	add.s32 	%r82, %r81, %r80;
	ld.global.u32 	%r83, [%rd14+20];
	add.s32 	%r84, %r83, %r82;
	ld.global.u32 	%r85, [%rd14+24];
	add.s32 	%r86, %r85, %r84;
	ld.global.u32 	%r87, [%rd14+28];
	add.s32 	%r111, %r87, %r86;
	add.s32 	%r101, %r101, 8;
$L__BB0_7:
	setp.eq.s32 	%p6, %r8, 0;
	@%p6 bra 	$L__BB0_13;
	and.b32  	%r14, %r1, 3;
	setp.lt.u32 	%p7, %r8, 4;
	@%p7 bra 	$L__BB0_10;
	mul.wide.u32 	%rd15, %r101, 4;
	add.s64 	%rd16, %rd1, %rd15;
	ld.global.u32 	%r89, [%rd16];
	add.s32 	%r90, %r89, %r111;
	ld.global.u32 	%r91, [%rd16+4];
	add.s32 	%r92, %r91, %r90;
	ld.global.u32 	%r93, [%rd16+8];
	add.s32 	%r94, %r93, %r92;
	ld.global.u32 	%r95, [%rd16+12];
	add.s32 	%r111, %r95, %r94;
	add.s32 	%r101, %r101, 4;
$L__BB0_10:
	setp.eq.s32 	%p8, %r14, 0;
	@%p8 bra 	$L__BB0_13;
	mul.wide.u32 	%rd17, %r101, 4;
	add.s64 	%rd24, %rd1, %rd17;
	neg.s32 	%r109, %r14;
$L__BB0_12:
	.pragma "nounroll";
	ld.global.u32 	%r96, [%rd24];
	add.s32 	%r111, %r96, %r111;
	add.s64 	%rd24, %rd24, 4;
	add.s32 	%r109, %r109, 1;
	setp.ne.s32 	%p9, %r109, 0;
	@%p9 bra 	$L__BB0_12;
$L__BB0_13:
	mul.wide.s32 	%rd18, %r1, 4;
	add.s64 	%rd6, %rd1, %rd18;
	ld.global.u32 	%r97, [%rd6];
	setp.lt.s32 	%p10, %r97, 1;
	@%p10 bra 	$L__BB0_16;
	cvt.s64.s32 	%rd19, %r1;
	cvta.to.global.u64 	%rd20, %rd10;
	add.s64 	%rd21, %rd20, %rd19;
	ld.global.u8 	%rs1, [%rd21];
	cvta.to.global.u64 	%rd7, %rd11;
	mov.b32 	%r114, 0;
$L__BB0_15:
	add.s32 	%r32, %r111, 1;
	cvt.s64.s32 	%rd22, %r111;
	add.s64 	%rd23, %rd7, %rd22;
	st.global.u8 	[%rd23], %rs1;
	add.s32 	%r114, %r114, 1;
	ld.global.u32 	%r99, [%rd6];
	setp.lt.s32 	%p11, %r114, %r99;
	mov.u32 	%r111, %r32;
	@%p11 bra 	$L__BB0_15;
$L__BB0_16:
	ret;

}


// ===== COMPILED SASS (sm_100) =====

	.target	sm_100

	.elftype	@"ET_EXEC"


//--------------------- .note.nv.tkinfo           --------------------------
	.section	.note.nv.tkinfo,"",@"SHT_NOTE"
	.sectionflags	@"SHF_NOTE_NV_TKINFO"
	.tkinfo
        /*0018*/ 	.word	0x00000002
        /*0030*/ 	.string	""
        /*0030*/ 	.string	"ptxas"
        /*0030*/ 	.string	"Cuda compilation tools, release 13.0, V13.0.88"
        /*0030*/ 	.string	"Build cuda_13.0.r13.0/compiler.36424714_0"
        /*0030*/ 	.string	"-arch sm_100 -m 64 "



//--------------------- .note.nv.cuinfo           --------------------------
	.section	.note.nv.cuinfo,"",@"SHT_NOTE"
	.sectionflags	@"SHF_NOTE_NV_CUINFO"
        /*0018*/ 	.short	0x0002
        /*001a*/ 	.short	0x0064
        /*001c*/ 	.short	0x0082
	.zero		2


//--------------------- .nv.info                  --------------------------
	.section	.nv.info,"",@"SHT_CUDA_INFO"
	.align	4


	//----- nvinfo : EIATTR_REGCOUNT
	.align		4
        /*0000*/ 	.byte	0x04, 0x2f
        /*0002*/ 	.short	(.L_1 - .L_0)
	.align		4
.L_0:
        /*0004*/ 	.word	index@(_Z9MatModifyPcPiS_ii)
        /*0008*/ 	.word	0x0000001a


	//----- nvinfo : EIATTR_FRAME_SIZE
	.align		4
.L_1:
        /*000c*/ 	.byte	0x04, 0x11
        /*000e*/ 	.short	(.L_3 - .L_2)
	.align		4
.L_2:
        /*0010*/ 	.word	index@(_Z9MatModifyPcPiS_ii)
        /*0014*/ 	.word	0x00000000


	//----- nvinfo : EIATTR_MIN_STACK_SIZE
	.align		4
.L_3:
        /*0018*/ 	.byte	0x04, 0x12
        /*001a*/ 	.short	(.L_5 - .L_4)
	.align		4
.L_4:
        /*001c*/ 	.word	index@(_Z9MatModifyPcPiS_ii)
        /*0020*/ 	.word	0x00000000
.L_5:


//--------------------- .nv.compat                --------------------------
	.section	.nv.compat,"",@"SHT_CUDA_COMPAT_INFO"
	.align	4
        /*0000*/ 	.byte	0x02, 0x09, 0x00, 0x00, 0x02, 0x02, 0x01, 0x00, 0x02, 0x05, 0x05, 0x00, 0x03, 0x07, 0x01, 0x01
        /*0010*/ 	.byte	0x02, 0x03, 0x00, 0x00, 0x02, 0x06, 0x01, 0x00, 0x04, 0x0b, 0x08, 0x00, 0x09, 0x00, 0x00, 0x00
        /*0020*/ 	.byte	0x00, 0x00, 0x00, 0x00


//--------------------- .nv.info._Z9MatModifyPcPiS_ii --------------------------
	.section	.nv.info._Z9MatModifyPcPiS_ii,"",@"SHT_CUDA_INFO"
	.sectionflags	@""
	.align	4


	//----- nvinfo : EIATTR_CUDA_API_VERSION
	.align		4
        /*0000*/ 	.byte	0x04, 0x37
        /*0002*/ 	.short	(.L_7 - .L_6)
.L_6:
        /*0004*/ 	.word	0x00000082


	//----- nvinfo : EIATTR_KPARAM_INFO
	.align		4
.L_7:
        /*0008*/ 	.byte	0x04, 0x17
        /*000a*/ 	.short	(.L_9 - .L_8)
.L_8:
        /*000c*/ 	.word	0x00000000
        /*0010*/ 	.short	0x0004
        /*0012*/ 	.short	0x001c
        /*0014*/ 	.byte	0x00, 0xf0, 0x11, 0x00


	//----- nvinfo : EIATTR_KPARAM_INFO
	.align		4
.L_9:
        /*0018*/ 	.byte	0x04, 0x17
        /*001a*/ 	.short	(.L_11 - .L_10)
.L_10:
        /*001c*/ 	.word	0x00000000
        /*0020*/ 	.short	0x0003
        /*0022*/ 	.short	0x0018
        /*0024*/ 	.byte	0x00, 0xf0, 0x11, 0x00


	//----- nvinfo : EIATTR_KPARAM_INFO
	.align		4
.L_11:
        /*0028*/ 	.byte	0x04, 0x17
        /*002a*/ 	.short	(.L_13 - .L_12)
.L_12:
        /*002c*/ 	.word	0x00000000
        /*0030*/ 	.short	0x0002
        /*0032*/ 	.short	0x0010
        /*0034*/ 	.byte	0x00, 0xf5, 0x21, 0x00


	//----- nvinfo : EIATTR_KPARAM_INFO
	.align		4
.L_13:
        /*0038*/ 	.byte	0x04, 0x17
        /*003a*/ 	.short	(.L_15 - .L_14)
.L_14:
        /*003c*/ 	.word	0x00000000
        /*0040*/ 	.short	0x0001
        /*0042*/ 	.short	0x0008
        /*0044*/ 	.byte	0x00, 0xf5, 0x21, 0x00


	//----- nvinfo : EIATTR_KPARAM_INFO
	.align		4
.L_15:
        /*0048*/ 	.byte	0x04, 0x17
        /*004a*/ 	.short	(.L_17 - .L_16)
.L_16:
        /*004c*/ 	.word	0x00000000
        /*0050*/ 	.short	0x0000
        /*0052*/ 	.short	0x0000
        /*0054*/ 	.byte	0x00, 0xf5, 0x21, 0x00


	//----- nvinfo : EIATTR_SPARSE_MMA_MASK
	.align		4
.L_17:
        /*0058*/ 	.byte	0x03, 0x50
        /*005a*/ 	.short	0x0000


	//----- nvinfo : EIATTR_MAXREG_COUNT
	.align		4
        /*005c*/ 	.byte	0x03, 0x1b
        /*005e*/ 	.short	0x00ff


	//----- nvinfo : EIATTR_MERCURY_ISA_VERSION
	.align		4
        /*0060*/ 	.byte	0x03, 0x5f
        /*0062*/ 	.short	0x0101


	//----- nvinfo : EIATTR_VRC_CTA_INIT_COUNT
	.align		4
        /*0064*/ 	.byte	0x02, 0x4a
	.zero		1
	.zero		1


	//----- nvinfo : EIATTR_EXIT_INSTR_OFFSETS
	.align		4
        /*0068*/ 	.byte	0x04, 0x1c
        /*006a*/ 	.short	(.L_19 - .L_18)


	//   ....[0]....
.L_18:
        /*006c*/ 	.word	0x000006e0


	//   ....[1]....
        /*0070*/ 	.word	0x000007d0


	//----- nvinfo : EIATTR_CRS_STACK_SIZE
	.align		4
.L_19:
        /*0074*/ 	.byte	0x04, 0x1e
        /*0076*/ 	.short	(.L_21 - .L_20)
.L_20:
        /*0078*/ 	.word	0x00000000


	//----- nvinfo : EIATTR_CBANK_PARAM_SIZE
	.align		4
.L_21:
        /*007c*/ 	.byte	0x03, 0x19
        /*007e*/ 	.short	0x0020


	//----- nvinfo : EIATTR_PARAM_CBANK
	.align		4
        /*0080*/ 	.byte	0x04, 0x0a
        /*0082*/ 	.short	(.L_23 - .L_22)
	.align		4
.L_22:
        /*0084*/ 	.word	index@(.nv.constant0._Z9MatModifyPcPiS_ii)
        /*0088*/ 	.short	0x0380
        /*008a*/ 	.short	0x0020


	//----- nvinfo : EIATTR_SW_WAR
	.align		4
.L_23:
        /*008c*/ 	.byte	0x04, 0x36
        /*008e*/ 	.short	(.L_25 - .L_24)
.L_24:
        /*0090*/ 	.word	0x00000008
.L_25:


//--------------------- .nv.callgraph             --------------------------
	.section	.nv.callgraph,"",@"SHT_CUDA_CALLGRAPH"
	.align	4
	.sectionentsize	8
	.align		4
        /*0000*/ 	.word	0x00000000
	.align		4
        /*0004*/ 	.word	0xffffffff
	.align		4
        /*0008*/ 	.word	0x00000000
	.align		4
        /*000c*/ 	.word	0xfffffffe
	.align		4
        /*0010*/ 	.word	0x00000000
	.align		4
        /*0014*/ 	.word	0xfffffffd
	.align		4
        /*0018*/ 	.word	0x00000000
	.align		4
        /*001c*/ 	.word	0xfffffffc


//--------------------- .text._Z9MatModifyPcPiS_ii --------------------------
	.section	.text._Z9MatModifyPcPiS_ii,"ax",@progbits
	.align	128
        .global         _Z9MatModifyPcPiS_ii
        .type           _Z9MatModifyPcPiS_ii,@function
        .size           _Z9MatModifyPcPiS_ii,(.L_x_12 - _Z9MatModifyPcPiS_ii)
        .other          _Z9MatModifyPcPiS_ii,@"STO_CUDA_ENTRY STV_DEFAULT"
_Z9MatModifyPcPiS_ii:
.text._Z9MatModifyPcPiS_ii:
[----:B------:R-:W-:Y:S01]  /*0000*/  LDC R1, c[0x0][0x37c] ;  /* 0x0000df00ff017b82 */ /* 0x000fe20000000800 */
[----:B------:R-:W0:Y:S07]  /*0010*/  S2R R2, SR_TID.X ;  /* 0x0000000000027919 */ /* 0x000e2e0000002100 */
[----:B------:R-:W0:Y:S01]  /*0020*/  S2UR UR4, SR_CTAID.X ;  /* 0x00000000000479c3 */ /* 0x000e220000002500 */
[----:B------:R-:W1:Y:S01]  /*0030*/  LDCU.64 UR6, c[0x0][0x358] ;  /* 0x00006b00ff0677ac */ /* 0x000e620008000a00 */
[----:B------:R-:W-:Y:S01]  /*0040*/  BSSY.RECONVERGENT B0, `(.L_x_0) ;  /* 0x0000065000007945 */ /* 0x000fe20003800200 */
[----:B------:R-:W-:-:S05]  /*0050*/  IMAD.MOV.U32 R0, RZ, RZ, RZ ;  /* 0x000000ffff007224 */ /* 0x000fca00078e00ff */
[----:B------:R-:W0:Y:S02]  /*0060*/  LDC R3, c[0x0][0x398] ;  /* 0x0000e600ff037b82 */ /* 0x000e240000000800 */
[----:B0-----:R-:W-:-:S05]  /*0070*/  IMAD R2, R3, UR4, R2 ;  /* 0x0000000403027c24 */ /* 0x001fca000f8e0202 */
[----:B------:R-:W-:-:S13]  /*0080*/  ISETP.GE.AND P0, PT, R2, 0x1, PT ;  /* 0x000000010200780c */ /* 0x000fda0003f06270 */
[----:B-1----:R-:W-:Y:S05]  /*0090*/  @!P0 BRA `(.L_x_1) ;  /* 0x00000004007c8947 */ /* 0x002fea0003800000 */
[C---:B------:R-:W-:Y:S01]  /*00a0*/  ISETP.GE.U32.AND P1, PT, R2.reuse, 0x10, PT ;  /* 0x000000100200780c */ /* 0x040fe20003f26070 */
[----:B------:R-:W-:Y:S01]  /*00b0*/  BSSY.RECONVERGENT B1, `(.L_x_2) ;  /* 0x000002c000017945 */ /* 0x000fe20003800200 */
[----:B------:R-:W-:Y:S01]  /*00c0*/  LOP3.LUT R23, R2, 0xf, RZ, 0xc0, !PT ;  /* 0x0000000f02177812 */ /* 0x000fe200078ec0ff */
[----:B------:R-:W-:Y:S02]  /*00d0*/  IMAD.MOV.U32 R3, RZ, RZ, RZ ;  /* 0x000000ffff037224 */ /* 0x000fe400078e00ff */
[----:B------:R-:W-:Y:S01]  /*00e0*/  IMAD.MOV.U32 R0, RZ, RZ, RZ ;  /* 0x000000ffff007224 */ /* 0x000fe200078e00ff */
[----:B------:R-:W-:-:S07]  /*00f0*/  ISETP.NE.AND P0, PT, R23, RZ, PT ;  /* 0x000000ff1700720c */ /* 0x000fce0003f05270 */
[----:B------:R-:W-:Y:S06]  /*0100*/  @!P1 BRA `(.L_x_3) ;  /* 0x0000000000989947 */ /* 0x000fec0003800000 */
[----:B------:R-:W0:Y:S01]  /*0110*/  LDCU.64 UR4, c[0x0][0x388] ;  /* 0x00007100ff0477ac */ /* 0x000e220008000a00 */
[----:B------:R-:W-:Y:S01]  /*0120*/  LOP3.LUT R3, R2, 0x7ffffff0, RZ, 0xc0, !PT ;  /* 0x7ffffff002037812 */ /* 0x000fe200078ec0ff */
[----:B------:R-:W-:-:S04]  /*0130*/  IMAD.MOV.U32 R0, RZ, RZ, RZ ;  /* 0x000000ffff007224 */ /* 0x000fc800078e00ff */
[----:B------:R-:W-:Y:S01]  /*0140*/  IMAD.MOV R6, RZ, RZ, -R3 ;  /* 0x000000ffff067224 */ /* 0x000fe200078e0a03 */
[----:B0-----:R-:W-:-:S04]  /*0150*/  UIADD3 UR4, UP0, UPT, UR4, 0x20, URZ ;  /* 0x0000002004047890 */ /* 0x001fc8000ff1e0ff */
[----:B------:R-:W-:Y:S02]  /*0160*/  UIADD3.X UR5, UPT, UPT, URZ, UR5, URZ, UP0, !UPT ;  /* 0x00000005ff057290 */ /* 0x000fe400087fe4ff */
[----:B------:R-:W-:-:S04]  /*0170*/  IMAD.U32 R12, RZ, RZ, UR4 ;  /* 0x00000004ff0c7e24 */ /* 0x000fc8000f8e00ff */
[----:B------:R-:W-:-:S07]  /*0180*/  IMAD.U32 R5, RZ, RZ, UR5 ;  /* 0x00000005ff057e24 */ /* 0x000fce000f8e00ff */
.L_x_4:
[----:B------:R-:W-:-:S05]  /*0190*/  IMAD.MOV.U32 R4, RZ, RZ, R12 ;  /* 0x000000ffff047224 */ /* 0x000fca00078e000c */
[----:B------:R-:W2:Y:S04]  /*01a0*/  LDG.E R11, desc[UR6][R4.64+-0x20] ;  /* 0xffffe006040b7981 */ /* 0x000ea8000c1e1900 */
[----:B------:R-:W2:Y:S04]  /*01b0*/  LDG.E R12, desc[UR6][R4.64+-0x1c] ;  /* 0xffffe406040c7981 */ /* 0x000ea8000c1e1900 */
[----:B------:R-:W3:Y:S04]  /*01c0*/  LDG.E R14, desc[UR6][R4.64+-0x18] ;  /* 0xffffe806040e7981 */ /* 0x000ee8000c1e1900 */
[----:B------:R-:W3:Y:S04]  /*01d0*/  LDG.E R13, desc[UR6][R4.64+-0x14] ;  /* 0xffffec06040d7981 */ /* 0x000ee8000c1e1900 */
[----:B------:R-:W4:Y:S04]  /*01e0*/  LDG.E R16, desc[UR6][R4.64+-0x10] ;  /* 0xfffff00604107981 */ /* 0x000f28000c1e1900 */
[----:B------:R-:W4:Y:S04]  /*01f0*/  LDG.E R15, desc[UR6][R4.64+-0xc] ;  /* 0xfffff406040f7981 */ /* 0x000f28000c1e1900 */
[----:B------:R-:W5:Y:S04]  /*0200*/  LDG.E R18, desc[UR6][R4.64+-0x8] ;  /* 0xfffff80604127981 */ /* 0x000f68000c1e1900 */
        /* <DEDUP_REMOVED lines=8> */
[----:B------:R0:W5:Y:S01]  /*0290*/  LDG.E R7, desc[UR6][R4.64+0x1c] ;  /* 0x00001c0604077981 */ /* 0x000162000c1e1900 */
[----:B------:R-:W-:-:S05]  /*02a0*/  VIADD R6, R6, 0x10 ;  /* 0x0000001006067836 */ /* 0x000fca0000000000 */
[----:B------:R-:W-:Y:S02]  /*02b0*/  ISETP.NE.AND P1, PT, R6, RZ, PT ;  /* 0x000000ff0600720c */ /* 0x000fe40003f25270 */
[----:B--2---:R-:W-:Y:S02]  /*02c0*/  IADD3 R11, PT, PT, R12, R11, R0 ;  /* 0x0000000b0c0b7210 */ /* 0x004fe40007ffe000 */
[----:B------:R-:W-:-:S05]  /*02d0*/  IADD3 R12, P2, PT, R4, 0x40, RZ ;  /* 0x00000040040c7810 */ /* 0x000fca0007f5e0ff */
[----:B0-----:R-:W-:Y:S01]  /*02e0*/  IMAD.X R5, RZ, RZ, R5, P2 ;  /* 0x000000ffff057224 */ /* 0x001fe200010e0605 */
[----:B---3--:R-:W-:-:S04]  /*02f0*/  IADD3 R11, PT, PT, R13, R14, R11 ;  /* 0x0000000e0d0b7210 */ /* 0x008fc80007ffe00b */
[----:B----4-:R-:W-:-:S04]  /*0300*/  IADD3 R11, PT, PT, R15, R16, R11 ;  /* 0x000000100f0b7210 */ /* 0x010fc80007ffe00b */
[----:B-----5:R-:W-:-:S04]  /*0310*/  IADD3 R11, PT, PT, R17, R18, R11 ;  /* 0x00000012110b7210 */ /* 0x020fc80007ffe00b */
[----:B------:R-:W-:-:S04]  /*0320*/  IADD3 R11, PT, PT, R19, R20, R11 ;  /* 0x00000014130b7210 */ /* 0x000fc80007ffe00b */
[----:B------:R-:W-:-:S04]  /*0330*/  IADD3 R11, PT, PT, R21, R22, R11 ;  /* 0x00000016150b7210 */ /* 0x000fc80007ffe00b */
[----:B------:R-:W-:-:S04]  /*0340*/  IADD3 R9, PT, PT, R10, R9, R11 ;  /* 0x000000090a097210 */ /* 0x000fc80007ffe00b */
[----:B------:R-:W-:Y:S01]  /*0350*/  IADD3 R0, PT, PT, R7, R8, R9 ;  /* 0x0000000807007210 */ /* 0x000fe20007ffe009 */
[----:B------:R-:W-:Y:S06]  /*0360*/  @P1 BRA `(.L_x_4) ;  /* 0xfffffffc00881947 */ /* 0x000fec000383ffff */
.L_x_3:
[----:B------:R-:W-:Y:S05]  /*0370*/  BSYNC.RECONVERGENT B1 ;  /* 0x0000000000017941 */ /* 0x000fea0003800200 */
.L_x_2:
[----:B------:R-:W-:Y:S05]  /*0380*/  @!P0 BRA `(.L_x_1) ;  /* 0x0000000000c08947 */ /* 0x000fea0003800000 */
[----:B------:R-:W-:Y:S01]  /*0390*/  ISETP.GE.U32.AND P0, PT, R23, 0x8, PT ;  /* 0x000000081700780c */ /* 0x000fe20003f06070 */
[----:B------:R-:W-:Y:S01]  /*03a0*/  BSSY.RECONVERGENT B1, `(.L_x_5) ;  /* 0x0000013000017945 */ /* 0x000fe20003800200 */
[----:B------:R-:W-:-:S04]  /*03b0*/  LOP3.LUT R14, R2, 0x7, RZ, 0xc0, !PT ;  /* 0x00000007020e7812 */ /* 0x000fc800078ec0ff */
[----:B------:R-:W-:-:S07]  /*03c0*/  ISETP.NE.AND P1, PT, R14, RZ, PT ;  /* 0x000000ff0e00720c */ /* 0x000fce0003f25270 */
[----:B------:R-:W-:Y:S06]  /*03d0*/  @!P0 BRA `(.L_x_6) ;  /* 0x00000000003c8947 */ /* 0x000fec0003800000 */
[----:B------:R-:W0:Y:S02]  /*03e0*/  LDC.64 R4, c[0x0][0x388] ;  /* 0x0000e200ff047b82 */ /* 0x000e240000000a00 */
[----:B0-----:R-:W-:-:S05]  /*03f0*/  IMAD.WIDE.U32 R4, R3, 0x4, R4 ;  /* 0x0000000403047825 */ /* 0x001fca00078e0004 */
[----:B------:R-:W2:Y:S04]  /*0400*/  LDG.E R7, desc[UR6][R4.64] ;  /* 0x0000000604077981 */ /* 0x000ea8000c1e1900 */
[----:B------:R-:W2:Y:S04]  /*0410*/  LDG.E R6, desc[UR6][R4.64+0x4] ;  /* 0x0000040604067981 */ /* 0x000ea8000c1e1900 */
[----:B------:R-:W3:Y:S04]  /*0420*/  LDG.E R9, desc[UR6][R4.64+0x8] ;  /* 0x0000080604097981 */ /* 0x000ee8000c1e1900 */
[----:B------:R-:W3:Y:S04]  /*0430*/  LDG.E R8, desc[UR6][R4.64+0xc] ;  /* 0x00000c0604087981 */ /* 0x000ee8000c1e1900 */
[----:B------:R-:W4:Y:S04]  /*0440*/  LDG.E R11, desc[UR6][R4.64+0x10] ;  /* 0x00001006040b7981 */ /* 0x000f28000c1e1900 */
[----:B------:R-:W4:Y:S04]  /*0450*/  LDG.E R10, desc[UR6][R4.64+0x14] ;  /* 0x00001406040a7981 */ /* 0x000f28000c1e1900 */
[----:B------:R-:W5:Y:S04]  /*0460*/  LDG.E R13, desc[UR6][R4.64+0x18] ;  /* 0x00001806040d7981 */ /* 0x000f68000c1e1900 */
[----:B------:R-:W5:Y:S01]  /*0470*/  LDG.E R12, desc[UR6][R4.64+0x1c] ;  /* 0x00001c06040c7981 */ /* 0x000f62000c1e1900 */
[----:B------:R-:W-:Y:S01]  /*0480*/  VIADD R3, R3, 0x8 ;  /* 0x0000000803037836 */ /* 0x000fe20000000000 */
[----:B--2---:R-:W-:-:S04]  /*0490*/  IADD3 R6, PT, PT, R6, R7, R0 ;  /* 0x0000000706067210 */ /* 0x004fc80007ffe000 */
[----:B---3--:R-:W-:-:S04]  /*04a0*/  IADD3 R6, PT, PT, R8, R9, R6 ;  /* 0x0000000908067210 */ /* 0x008fc80007ffe006 */
[----:B----4-:R-:W-:-:S04]  /*04b0*/  IADD3 R6, PT, PT, R10, R11, R6 ;  /* 0x0000000b0a067210 */ /* 0x010fc80007ffe006 */
[----:B-----5:R-:W-:-:S07]  /*04c0*/  IADD3 R0, PT, PT, R12, R13, R6 ;  /* 0x0000000d0c007210 */ /* 0x020fce0007ffe006 */
.L_x_6:
[----:B------:R-:W-:Y:S05]  /*04d0*/  BSYNC.RECONVERGENT B1 ;  /* 0x0000000000017941 */ /* 0x000fea0003800200 */
.L_x_5:
        /* <DEDUP_REMOVED lines=11> */
[----:B------:R-:W3:Y:S01]  /*0590*/  LDG.E R10, desc[UR6][R4.64+0xc] ;  /* 0x00000c06040a7981 */ /* 0x000ee2000c1e1900 */
[----:B------:R-:W-:Y:S01]  /*05a0*/  VIADD R3, R3, 0x4 ;  /* 0x0000000403037836 */ /* 0x000fe20000000000 */
[----:B--2---:R-:W-:-:S04]  /*05b0*/  IADD3 R0, PT, PT, R8, R7, R0 ;  /* 0x0000000708007210 */ /* 0x004fc80007ffe000 */
[----:B---3--:R-:W-:-:S07]  /*05c0*/  IADD3 R0, PT, PT, R10, R9, R0 ;  /* 0x000000090a007210 */ /* 0x008fce0007ffe000 */
.L_x_8:
[----:B------:R-:W-:Y:S05]  /*05d0*/  BSYNC.RECONVERGENT B1 ;  /* 0x0000000000017941 */ /* 0x000fea0003800200 */
.L_x_7:
[----:B------:R-:W-:Y:S05]  /*05e0*/  @!P1 BRA `(.L_x_1) ;  /* 0x0000000000289947 */ /* 0x000fea0003800000 */
[----:B------:R-:W0:Y:S01]  /*05f0*/  LDC.64 R4, c[0x0][0x388] ;  /* 0x0000e200ff047b82 */ /* 0x000e220000000a00 */
[----:B------:R-:W-:Y:S02]  /*0600*/  IMAD.MOV R6, RZ, RZ, -R6 ;  /* 0x000000ffff067224 */ /* 0x000fe400078e0a06 */
[----:B0-----:R-:W-:-:S07]  /*0610*/  IMAD.WIDE.U32 R4, R3, 0x4, R4 ;  /* 0x0000000403047825 */ /* 0x001fce00078e0004 */
.L_x_9:
[----:B------:R0:W2:Y:S01]  /*0620*/  LDG.E R3, desc[UR6][R4.64] ;  /* 0x0000000604037981 */ /* 0x0000a2000c1e1900 */
[----:B------:R-:W-:-:S05]  /*0630*/  VIADD R6, R6, 0x1 ;  /* 0x0000000106067836 */ /* 0x000fca0000000000 */
[----:B------:R-:W-:Y:S02]  /*0640*/  ISETP.NE.AND P0, PT, R6, RZ, PT ;  /* 0x000000ff0600720c */ /* 0x000fe40003f05270 */
[----:B0-----:R-:W-:-:S05]  /*0650*/  IADD3 R4, P1, PT, R4, 0x4, RZ ;  /* 0x0000000404047810 */ /* 0x001fca0007f3e0ff */
[----:B------:R-:W-:Y:S02]  /*0660*/  IMAD.X R5, RZ, RZ, R5, P1 ;  /* 0x000000ffff057224 */ /* 0x000fe400008e0605 */
[----:B--2---:R-:W-:-:S04]  /*0670*/  IMAD.IADD R0, R3, 0x1, R0 ;  /* 0x0000000103007824 */ /* 0x004fc800078e0200 */
[----:B------:R-:W-:Y:S05]  /*0680*/  @P0 BRA `(.L_x_9) ;  /* 0xfffffffc00e40947 */ /* 0x000fea000383ffff */
.L_x_1:
[----:B------:R-:W-:Y:S05]  /*0690*/  BSYNC.RECONVERGENT B0 ;  /* 0x0000000000007941 */ /* 0x000fea0003800200 */
.L_x_0:
[----:B------:R-:W0:Y:S02]  /*06a0*/  LDC.64 R4, c[0x0][0x388] ;  /* 0x0000e200ff047b82 */ /* 0x000e240000000a00 */
[----:B0-----:R-:W-:-:S05]  /*06b0*/  IMAD.WIDE R4, R2, 0x4, R4 ;  /* 0x0000000402047825 */ /* 0x001fca00078e0204 */
[----:B------:R-:W2:Y:S02]  /*06c0*/  LDG.E R3, desc[UR6][R4.64] ;  /* 0x0000000604037981 */ /* 0x000ea4000c1e1900 */
[----:B--2---:R-:W-:-:S13]  /*06d0*/  ISETP.GE.AND P0, PT, R3, 0x1, PT ;  /* 0x000000010300780c */ /* 0x004fda0003f06270 */
[----:B------:R-:W-:Y:S05]  /*06e0*/  @!P0 EXIT ;  /* 0x000000000000894d */ /* 0x000fea0003800000 */
[----:B------:R-:W0:Y:S02]  /*06f0*/  LDCU.64 UR4, c[0x0][0x380] ;  /* 0x00007000ff0477ac */ /* 0x000e240008000a00 */
[----:B0-----:R-:W-:-:S04]  /*0700*/  IADD3 R6, P0, PT, R2, UR4, RZ ;  /* 0x0000000402067c10 */ /* 0x001fc8000ff1e0ff */
[----:B------:R-:W-:Y:S01]  /*0710*/  LEA.HI.X.SX32 R7, R2, UR5, 0x1, P0 ;  /* 0x0000000502077c11 */ /* 0x000fe200080f0eff */
[----:B------:R-:W-:Y:S01]  /*0720*/  IMAD.MOV.U32 R8, RZ, RZ, RZ ;  /* 0x000000ffff087224 */ /* 0x000fe200078e00ff */
[----:B------:R-:W0:Y:S04]  /*0730*/  LDCU.64 UR4, c[0x0][0x390] ;  /* 0x00007200ff0477ac */ /* 0x000e280008000a00 */
[----:B------:R1:W5:Y:S03]  /*0740*/  LDG.E.U8 R7, desc[UR6][R6.64] ;  /* 0x0000000606077981 */ /* 0x000366000c1e1100 */
.L_x_10:
[----:B0-----:R-:W-:-:S04]  /*0750*/  IADD3 R2, P0, PT, R0, UR4, RZ ;  /* 0x0000000400027c10 */ /* 0x001fc8000ff1e0ff */
[----:B------:R-:W-:-:S05]  /*0760*/  LEA.HI.X.SX32 R3, R0, UR5, 0x1, P0 ;  /* 0x0000000500037c11 */ /* 0x000fca00080f0eff */
[----:B-----5:R2:W-:Y:S04]  /*0770*/  STG.E.U8 desc[UR6][R2.64], R7 ;  /* 0x0000000702007986 */ /* 0x0205e8000c101106 */
[----:B------:R-:W3:Y:S01]  /*0780*/  LDG.E R9, desc[UR6][R4.64] ;  /* 0x0000000604097981 */ /* 0x000ee2000c1e1900 */
[----:B------:R-:W-:Y:S02]  /*0790*/  VIADD R8, R8, 0x1 ;  /* 0x0000000108087836 */ /* 0x000fe40000000000 */
[----:B------:R-:W-:-:S03]  /*07a0*/  VIADD R0, R0, 0x1 ;  /* 0x0000000100007836 */ /* 0x000fc60000000000 */
[----:B---3--:R-:W-:-:S13]  /*07b0*/  ISETP.GE.AND P0, PT, R8, R9, PT ;  /* 0x000000090800720c */ /* 0x008fda0003f06270 */
[----:B--2---:R-:W-:Y:S05]  /*07c0*/  @!P0 BRA `(.L_x_10) ;  /* 0xfffffffc00e08947 */ /* 0x004fea000383ffff */
[----:B------:R-:W-:Y:S05]  /*07d0*/  EXIT ;  /* 0x000000000000794d */ /* 0x000fea0003800000 */
.L_x_11:
[----:B------:R-:W-:-:S00]  /*07e0*/  BRA `(.L_x_11) ;  /* 0xfffffffc00fc7947 */ /* 0x000fc0000383ffff */
[----:B------:R-:W-:-:S00]  /*07f0*/  NOP ;  /* 0x0000000000007918 */ /* 0x000fc00000000000 */
        /* <DEDUP_REMOVED lines=8> */
.L_x_12:


//--------------------- .nv.shared.reserved.0     --------------------------
	.section	.nv.shared.reserved.0,"aw",@nobits
	.weak		__nv_reservedSMEM_offset_0_alias
	.size		__nv_reservedSMEM_offset_0_alias, 0, 64
	.other		__nv_reservedSMEM_offset_0_alias,@"STO_CUDA_RESERVED_SHARED STV_DEFAULT"
__nv_reservedSMEM_offset_0_alias:
	.zero		0
	.zero		64


//--------------------- .nv.constant0._Z9MatModifyPcPiS_ii --------------------------
	.section	.nv.constant0._Z9MatModifyPcPiS_ii,"a",@progbits
	.sectionflags	@""
	.align	4
.nv.constant0._Z9MatModifyPcPiS_ii:
	.zero		928


//--------------------- SYMBOLS --------------------------

	.type		.nv.reservedSmem.offset0,@object
	.size		.nv.reservedSmem.offset0,0x4
